//
// Generated by NVIDIA NVVM Compiler
//
// Compiler Build ID: CL-36424714
// Cuda compilation tools, release 13.0, V13.0.88
// Based on NVVM 20.0.0
//

.version 9.0
.target sm_100
.address_size 64

	// .globl	_Z3addiPKfPfi
.extern .shared .align 16 .b8 s_x[];

.visible .entry _Z3addiPKfPfi(
	.param .u32 _Z3addiPKfPfi_param_0,
	.param .u64 .ptr .align 1 _Z3addiPKfPfi_param_1,
	.param .u64 .ptr .align 1 _Z3addiPKfPfi_param_2,
	.param .u32 _Z3addiPKfPfi_param_3
)
{
	.reg .pred 	%p<5>;
	.reg .b32 	%r<12>;
	.reg .b32 	%f<10>;
	.reg .b64 	%rd<11>;

	ld.param.u32 	%r5, [_Z3addiPKfPfi_param_0];
	ld.param.u64 	%rd3, [_Z3addiPKfPfi_param_1];
	ld.param.u64 	%rd2, [_Z3addiPKfPfi_param_2];
	cvta.to.global.u64 	%rd1, %rd3;
	mov.u32 	%r1, %ntid.x;
	mov.u32 	%r6, %ctaid.x;
	mov.u32 	%r2, %tid.x;
	mad.lo.s32 	%r3, %r1, %r6, %r2;
	shl.b32 	%r7, %r2, 2;
	mov.u32 	%r8, s_x;
	add.s32 	%r4, %r8, %r7;
	mov.b32 	%r9, 0;
	st.shared.u32 	[%r4], %r9;
	setp.ge.s32 	%p1, %r3, %r5;
	@%p1 bra 	$L__BB0_8;
	add.s32 	%r10, %r1, 2;
	setp.ge.u32 	%p2, %r2, %r10;
	@%p2 bra 	$L__BB0_7;
	setp.ne.s32 	%p3, %r3, 0;
	@%p3 bra 	$L__BB0_4;
	ld.global.f32 	%f3, [%rd1];
	st.shared.f32 	[%r4], %f3;
	bra.uni 	$L__BB0_7;
$L__BB0_4:
	add.s32 	%r11, %r5, -1;
	setp.ne.s32 	%p4, %r3, %r11;
	@%p4 bra 	$L__BB0_6;
	mul.wide.s32 	%rd6, %r3, 4;
	add.s64 	%rd7, %rd1, %rd6;
	ld.global.f32 	%f2, [%rd7];
	st.shared.f32 	[%r4], %f2;
	bra.uni 	$L__BB0_7;
$L__BB0_6:
	mul.wide.s32 	%rd4, %r3, 4;
	add.s64 	%rd5, %rd1, %rd4;
	ld.global.f32 	%f1, [%rd5+-4];
	st.shared.f32 	[%r4], %f1;
$L__BB0_7:
	bar.sync 	0;
	ld.shared.f32 	%f4, [%r4+8];
	ld.shared.f32 	%f5, [%r4+4];
	add.f32 	%f6, %f5, %f5;
	sub.f32 	%f7, %f6, %f4;
	ld.shared.f32 	%f8, [%r4];
	sub.f32 	%f9, %f7, %f8;
	cvta.to.global.u64 	%rd8, %rd2;
	mul.wide.s32 	%rd9, %r3, 4;
	add.s64 	%rd10, %rd8, %rd9;
	st.global.f32 	[%rd10], %f9;
$L__BB0_8:
	ret;

}
	// .globl	_Z4add2iPKfPfi
.visible .entry _Z4add2iPKfPfi(
	.param .u32 _Z4add2iPKfPfi_param_0,
	.param .u64 .ptr .align 1 _Z4add2iPKfPfi_param_1,
	.param .u64 .ptr .align 1 _Z4add2iPKfPfi_param_2,
	.param .u32 _Z4add2iPKfPfi_param_3
)
{
	.reg .pred 	%p<8>;
	.reg .b32 	%r<8>;
	.reg .b32 	%f<23>;
	.reg .b64 	%rd<16>;

	ld.param.u32 	%r3, [_Z4add2iPKfPfi_param_0];
	ld.param.u64 	%rd5, [_Z4add2iPKfPfi_param_1];
	ld.param.u64 	%rd6, [_Z4add2iPKfPfi_param_2];
	cvta.to.global.u64 	%rd1, %rd6;
	cvta.to.global.u64 	%rd2, %rd5;
	mov.u32 	%r4, %ctaid.x;
	mov.u32 	%r5, %ntid.x;
	mov.u32 	%r6, %tid.x;
	mad.lo.s32 	%r1, %r4, %r5, %r6;
	add.s32 	%r2, %r3, -1;
	setp.lt.s32 	%p2, %r1, %r2;
	setp.gt.s32 	%p3, %r1, 0;
	and.pred  	%p1, %p3, %p2;
	mul.wide.u32 	%rd7, %r1, 4;
	add.s64 	%rd3, %rd2, %rd7;
	add.s32 	%r7, %r1, -1;
	mul.wide.u32 	%rd8, %r7, 4;
	add.s64 	%rd4, %rd2, %rd8;
	not.pred 	%p4, %p1;
	@%p4 bra 	$L__BB1_2;
	ld.global.f32 	%f6, [%rd3+4];
	ld.global.f32 	%f7, [%rd3];
	add.f32 	%f8, %f7, %f7;
	sub.f32 	%f9, %f8, %f6;
	ld.global.f32 	%f10, [%rd4];
	sub.f32 	%f11, %f9, %f10;
	add.s64 	%rd10, %rd1, %rd7;
	st.global.f32 	[%rd10], %f11;
	bra.uni 	$L__BB1_4;
$L__BB1_2:
	setp.ne.s32 	%p5, %r1, 0;
	@%p5 bra 	$L__BB1_4;
	ld.global.f32 	%f1, [%rd2+4];
	ld.global.f32 	%f2, [%rd2];
	add.f32 	%f3, %f2, %f2;
	sub.f32 	%f4, %f3, %f1;
	sub.f32 	%f5, %f4, %f2;
	st.global.f32 	[%rd1], %f5;
$L__BB1_4:
	setp.ne.s32 	%p6, %r1, %r2;
	@%p6 bra 	$L__BB1_6;
	mul.wide.s32 	%rd11, %r1, 4;
	add.s64 	%rd12, %rd2, %rd11;
	ld.global.f32 	%f12, [%rd12];
	add.f32 	%f13, %f12, %f12;
	sub.f32 	%f14, %f13, %f12;
	ld.global.f32 	%f15, [%rd12+-4];
	sub.f32 	%f16, %f14, %f15;
	add.s64 	%rd13, %rd1, %rd11;
	st.global.f32 	[%rd13], %f16;
$L__BB1_6:
	@%p4 bra 	$L__BB1_8;
	ld.global.f32 	%f17, [%rd3+4];
	ld.global.f32 	%f18, [%rd3];
	add.f32 	%f19, %f18, %f18;
	sub.f32 	%f20, %f19, %f17;
	ld.global.f32 	%f21, [%rd4];
	sub.f32 	%f22, %f20, %f21;
	add.s64 	%rd15, %rd1, %rd7;
	st.global.f32 	[%rd15], %f22;
$L__BB1_8:
	ret;

}


// ===== COMPILED SASS (sm_100) =====

	.target	sm_100

	.elftype	@"ET_EXEC"


//--------------------- .note.nv.tkinfo           --------------------------
	.section	.note.nv.tkinfo,"",@"SHT_NOTE"
	.sectionflags	@"SHF_NOTE_NV_TKINFO"
	.tkinfo
        /*0018*/ 	.word	0x00000002
        /*0030*/ 	.string	""
        /*0030*/ 	.string	"ptxas"
        /*0030*/ 	.string	"Cuda compilation tools, release 13.0, V13.0.88"
        /*0030*/ 	.string	"Build cuda_13.0.r13.0/compiler.36424714_0"
        /*0030*/ 	.string	"-arch sm_100 -m 64 "



//--------------------- .note.nv.cuinfo           --------------------------
	.section	.note.nv.cuinfo,"",@"SHT_NOTE"
	.sectionflags	@"SHF_NOTE_NV_CUINFO"
        /*0018*/ 	.short	0x0002
        /*001a*/ 	.short	0x0064
        /*001c*/ 	.short	0x0082
	.zero		2


//--------------------- .nv.info                  --------------------------
	.section	.nv.info,"",@"SHT_CUDA_INFO"
	.align	4


	//----- nvinfo : EIATTR_REGCOUNT
	.align		4
        /*0000*/ 	.byte	0x04, 0x2f
        /*0002*/ 	.short	(.L_1 - .L_0)
	.align		4
.L_0:
        /*0004*/ 	.word	index@(_Z3addiPKfPfi)
        /*0008*/ 	.word	0x0000000c


	//----- nvinfo : EIATTR_FRAME_SIZE
	.align		4
.L_1:
        /*000c*/ 	.byte	0x04, 0x11
        /*000e*/ 	.short	(.L_3 - .L_2)
	.align		4
.L_2:
        /*0010*/ 	.word	index@(_Z3addiPKfPfi)
        /*0014*/ 	.word	0x00000000


	//----- nvinfo : EIATTR_REGCOUNT
	.align		4
.L_3:
        /*0018*/ 	.byte	0x04, 0x2f
        /*001a*/ 	.short	(.L_5 - .L_4)
	.align		4
.L_4:
        /*001c*/ 	.word	index@(_Z4add2iPKfPfi)
        /*0020*/ 	.word	0x00000012


	//----- nvinfo : EIATTR_FRAME_SIZE
	.align		4
.L_5:
        /*0024*/ 	.byte	0x04, 0x11
        /*0026*/ 	.short	(.L_7 - .L_6)
	.align		4
.L_6:
        /*0028*/ 	.word	index@(_Z4add2iPKfPfi)
        /*002c*/ 	.word	0x00000000


	//----- nvinfo : EIATTR_MIN_STACK_SIZE
	.align		4
.L_7:
        /*0030*/ 	.byte	0x04, 0x12
        /*0032*/ 	.short	(.L_9 - .L_8)
	.align		4
.L_8:
        /*0034*/ 	.word	index@(_Z4add2iPKfPfi)
        /*0038*/ 	.word	0x00000000


	//----- nvinfo : EIATTR_MIN_STACK_SIZE
	.align		4
.L_9:
        /*003c*/ 	.byte	0x04, 0x12
        /*003e*/ 	.short	(.L_11 - .L_10)
	.align		4
.L_10:
        /*0040*/ 	.word	index@(_Z3addiPKfPfi)
        /*0044*/ 	.word	0x00000000
.L_11:


//--------------------- .nv.compat                --------------------------
	.section	.nv.compat,"",@"SHT_CUDA_COMPAT_INFO"
	.align	4
        /*0000*/ 	.byte	0x02, 0x09, 0x00, 0x00, 0x02, 0x02, 0x01, 0x00, 0x02, 0x05, 0x05, 0x00, 0x03, 0x07, 0x01, 0x01
        /*0010*/ 	.byte	0x02, 0x03, 0x00, 0x00, 0x02, 0x06, 0x01, 0x00, 0x04, 0x0b, 0x08, 0x00, 0x09, 0x00, 0x00, 0x00
        /*0020*/ 	.byte	0x00, 0x00, 0x00, 0x00


//--------------------- .nv.info._Z4add2iPKfPfi   --------------------------
	.section	.nv.info._Z4add2iPKfPfi,"",@"SHT_CUDA_INFO"
	.sectionflags	@""
	.align	4


	//----- nvinfo : EIATTR_CUDA_API_VERSION
	.align		4
        /*0000*/ 	.byte	0x04, 0x37
        /*0002*/ 	.short	(.L_13 - .L_12)
.L_12:
        /*0004*/ 	.word	0x00000082


	//----- nvinfo : EIATTR_KPARAM_INFO
	.align		4
.L_13:
        /*0008*/ 	.byte	0x04, 0x17
        /*000a*/ 	.short	(.L_15 - .L_14)
.L_14:
        /*000c*/ 	.word	0x00000000
        /*0010*/ 	.short	0x0003
        /*0012*/ 	.short	0x0018
        /*0014*/ 	.byte	0x00, 0xf0, 0x11, 0x00


	//----- nvinfo : EIATTR_KPARAM_INFO
	.align		4
.L_15:
        /*0018*/ 	.byte	0x04, 0x17
        /*001a*/ 	.short	(.L_17 - .L_16)
.L_16:
        /*001c*/ 	.word	0x00000000
        /*0020*/ 	.short	0x0002
        /*0022*/ 	.short	0x0010
        /*0024*/ 	.byte	0x00, 0xf5, 0x21, 0x00


	//----- nvinfo : EIATTR_KPARAM_INFO
	.align		4
.L_17:
        /*0028*/ 	.byte	0x04, 0x17
        /*002a*/ 	.short	(.L_19 - .L_18)
.L_18:
        /*002c*/ 	.word	0x00000000
        /*0030*/ 	.short	0x0001
        /*0032*/ 	.short	0x0008
        /*0034*/ 	.byte	0x00, 0xf5, 0x21, 0x00


	//----- nvinfo : EIATTR_KPARAM_INFO
	.align		4
.L_19:
        /*0038*/ 	.byte	0x04, 0x17
        /*003a*/ 	.short	(.L_21 - .L_20)
.L_20:
        /*003c*/ 	.word	0x00000000
        /*0040*/ 	.short	0x0000
        /*0042*/ 	.short	0x0000
        /*0044*/ 	.byte	0x00, 0xf0, 0x11, 0x00


	//----- nvinfo : EIATTR_SPARSE_MMA_MASK
	.align		4
.L_21:
        /*0048*/ 	.byte	0x03, 0x50
        /*004a*/ 	.short	0x0000


	//----- nvinfo : EIATTR_MAXREG_COUNT
	.align		4
        /*004c*/ 	.byte	0x03, 0x1b
        /*004e*/ 	.short	0x00ff


	//----- nvinfo : EIATTR_MERCURY_ISA_VERSION
	.align		4
        /*0050*/ 	.byte	0x03, 0x5f
        /*0052*/ 	.short	0x0101


	//----- nvinfo : EIATTR_VRC_CTA_INIT_COUNT
	.align		4
        /*0054*/ 	.byte	0x02, 0x4a
	.zero		1
	.zero		1


	//----- nvinfo : EIATTR_EXIT_INSTR_OFFSETS
	.align		4
        /*0058*/ 	.byte	0x04, 0x1c
        /*005a*/ 	.short	(.L_23 - .L_22)


	//   ....[0]....
.L_22:
        /*005c*/ 	.word	0x00000320


	//   ....[1]....
        /*0060*/ 	.word	0x000003c0


	//----- nvinfo : EIATTR_CRS_STACK_SIZE
	.align		4
.L_23:
        /*0064*/ 	.byte	0x04, 0x1e
        /*0066*/ 	.short	(.L_25 - .L_24)
.L_24:
        /*0068*/ 	.word	0x00000000


	//----- nvinfo : EIATTR_CBANK_PARAM_SIZE
	.align		4
.L_25:
        /*006c*/ 	.byte	0x03, 0x19
        /*006e*/ 	.short	0x001c


	//----- nvinfo : EIATTR_PARAM_CBANK
	.align		4
        /*0070*/ 	.byte	0x04, 0x0a
        /*0072*/ 	.short	(.L_27 - .L_26)
	.align		4
.L_26:
        /*0074*/ 	.word	index@(.nv.constant0._Z4add2iPKfPfi)
        /*0078*/ 	.short	0x0380
        /*007a*/ 	.short	0x001c


	//----- nvinfo : EIATTR_SW_WAR
	.align		4
.L_27:
        /*007c*/ 	.byte	0x04, 0x36
        /*007e*/ 	.short	(.L_29 - .L_28)
.L_28:
        /*0080*/ 	.word	0x00000008
.L_29:


//--------------------- .nv.info._Z3addiPKfPfi    --------------------------
	.section	.nv.info._Z3addiPKfPfi,"",@"SHT_CUDA_INFO"
	.sectionflags	@""
	.align	4


	//----- nvinfo : EIATTR_CUDA_API_VERSION
	.align		4
        /*0000*/ 	.byte	0x04, 0x37
        /*0002*/ 	.short	(.L_31 - .L_30)
.L_30:
        /*0004*/ 	.word	0x00000082


	//----- nvinfo : EIATTR_KPARAM_INFO
	.align		4
.L_31:
        /*0008*/ 	.byte	0x04, 0x17
        /*000a*/ 	.short	(.L_33 - .L_32)
.L_32:
        /*000c*/ 	.word	0x00000000
        /*0010*/ 	.short	0x0003
        /*0012*/ 	.short	0x0018
        /*0014*/ 	.byte	0x00, 0xf0, 0x11, 0x00


	//----- nvinfo : EIATTR_KPARAM_INFO
	.align		4
.L_33:
        /*0018*/ 	.byte	0x04, 0x17
        /*001a*/ 	.short	(.L_35 - .L_34)
.L_34:
        /*001c*/ 	.word	0x00000000
        /*0020*/ 	.short	0x0002
        /*0022*/ 	.short	0x0010
        /*0024*/ 	.byte	0x00, 0xf5, 0x21, 0x00


	//----- nvinfo : EIATTR_KPARAM_INFO
	.align		4
.L_35:
        /*0028*/ 	.byte	0x04, 0x17
        /*002a*/ 	.short	(.L_37 - .L_36)
.L_36:
        /*002c*/ 	.word	0x00000000
        /*0030*/ 	.short	0x0001
        /*0032*/ 	.short	0x0008
        /*0034*/ 	.byte	0x00, 0xf5, 0x21, 0x00


	//----- nvinfo : EIATTR_KPARAM_INFO
	.align		4
.L_37:
        /*0038*/ 	.byte	0x04, 0x17
        /*003a*/ 	.short	(.L_39 - .L_38)
.L_38:
        /*003c*/ 	.word	0x00000000
        /*0040*/ 	.short	0x0000
        /*0042*/ 	.short	0x0000
        /*0044*/ 	.byte	0x00, 0xf0, 0x11, 0x00


	//----- nvinfo : EIATTR_SPARSE_MMA_MASK
	.align		4
.L_39:
        /*0048*/ 	.byte	0x03, 0x50
        /*004a*/ 	.short	0x0000


	//----- nvinfo : EIATTR_MAXREG_COUNT
	.align		4
        /*004c*/ 	.byte	0x03, 0x1b
        /*004e*/ 	.short	0x00ff


	//----- nvinfo : EIATTR_NUM_BARRIERS
	.align		4
        /*0050*/ 	.byte	0x02, 0x4c
        /*0052*/ 	.byte	0x01
	.zero		1


	//----- nvinfo : EIATTR_MERCURY_ISA_VERSION
	.align		4
        /*0054*/ 	.byte	0x03, 0x5f
        /*0056*/ 	.short	0x0101


	//----- nvinfo : EIATTR_VRC_CTA_INIT_COUNT
	.align		4
        /*0058*/ 	.byte	0x02, 0x4a
	.zero		1
	.zero		1


	//----- nvinfo : EIATTR_EXIT_INSTR_OFFSETS
	.align		4
        /*005c*/ 	.byte	0x04, 0x1c
        /*005e*/ 	.short	(.L_41 - .L_40)


	//   ....[0]....
.L_40:
        /*0060*/ 	.word	0x000000c0


	//   ....[1]....
        /*0064*/ 	.word	0x000002b0


	//----- nvinfo : EIATTR_CRS_STACK_SIZE
	.align		4
.L_41:
        /*0068*/ 	.byte	0x04, 0x1e
        /*006a*/ 	.short	(.L_43 - .L_42)
.L_42:
        /*006c*/ 	.word	0x00000000


	//----- nvinfo : EIATTR_CBANK_PARAM_SIZE
	.align		4
.L_43:
        /*0070*/ 	.byte	0x03, 0x19
        /*0072*/ 	.short	0x001c


	//----- nvinfo : EIATTR_PARAM_CBANK
	.align		4
        /*0074*/ 	.byte	0x04, 0x0a
        /*0076*/ 	.short	(.L_45 - .L_44)
	.align		4
.L_44:
        /*0078*/ 	.word	index@(.nv.constant0._Z3addiPKfPfi)
        /*007c*/ 	.short	0x0380
        /*007e*/ 	.short	0x001c


	//----- nvinfo : EIATTR_SW_WAR
	.align		4
.L_45:
        /*0080*/ 	.byte	0x04, 0x36
        /*0082*/ 	.short	(.L_47 - .L_46)
.L_46:
        /*0084*/ 	.word	0x00000008
.L_47:


//--------------------- .nv.callgraph             --------------------------
	.section	.nv.callgraph,"",@"SHT_CUDA_CALLGRAPH"
	.align	4
	.sectionentsize	8
	.align		4
        /*0000*/ 	.word	0x00000000
	.align		4
        /*0004*/ 	.word	0xffffffff
	.align		4
        /*0008*/ 	.word	0x00000000
	.align		4
        /*000c*/ 	.word	0xfffffffe
	.align		4
        /*0010*/ 	.word	0x00000000
	.align		4
        /*0014*/ 	.word	0xfffffffd
	.align		4
        /*0018*/ 	.word	0x00000000
	.align		4
        /*001c*/ 	.word	0xfffffffc


//--------------------- .text._Z4add2iPKfPfi      --------------------------
	.section	.text._Z4add2iPKfPfi,"ax",@progbits
	.align	128
        .global         _Z4add2iPKfPfi
        .type           _Z4add2iPKfPfi,@function
        .size           _Z4add2iPKfPfi,(.L_x_10 - _Z4add2iPKfPfi)
        .other          _Z4add2iPKfPfi,@"STO_CUDA_ENTRY STV_DEFAULT"
_Z4add2iPKfPfi:
.text._Z4add2iPKfPfi:
[----:B------:R-:W-:Y:S01]  /*0000*/  LDC R1, c[0x0][0x37c] ;  /* 0x0000df00ff017b82 */ /* 0x000fe20000000800 */
[----:B------:R-:W0:Y:S07]  /*0010*/  S2R R0, SR_TID.X ;  /* 0x0000000000007919 */ /* 0x000e2e0000002100 */
[----:B------:R-:W0:Y:S01]  /*0020*/  S2UR UR5, SR_CTAID.X ;  /* 0x00000000000579c3 */ /* 0x000e220000002500 */
[----:B------:R-:W1:Y:S01]  /*0030*/  LDCU UR4, c[0x0][0x380] ;  /* 0x00007000ff0477ac */ /* 0x000e620008000800 */
[----:B------:R-:W-:Y:S01]  /*0040*/  BSSY.RECONVERGENT B0, `(.L_x_0) ;  /* 0x0000020000007945 */ /* 0x000fe20003800200 */
[----:B------:R-:W2:Y:S05]  /*0050*/  LDCU.64 UR6, c[0x0][0x358] ;  /* 0x00006b00ff0677ac */ /* 0x000eaa0008000a00 */
[----:B------:R-:W0:Y:S08]  /*0060*/  LDC R9, c[0x0][0x360] ;  /* 0x0000d800ff097b82 */ /* 0x000e300000000800 */
[----:B------:R-:W3:Y:S01]  /*0070*/  LDC.64 R6, c[0x0][0x388] ;  /* 0x0000e200ff067b82 */ /* 0x000ee20000000a00 */
[----:B-1----:R-:W-:Y:S01]  /*0080*/  UIADD3 UR4, UPT, UPT, UR4, -0x1, URZ ;  /* 0xffffffff04047890 */ /* 0x002fe2000fffe0ff */
[----:B0-----:R-:W-:-:S05]  /*0090*/  IMAD R9, R9, UR5, R0 ;  /* 0x0000000509097c24 */ /* 0x001fca000f8e0200 */
[C---:B------:R-:W-:Y:S02]  /*00a0*/  ISETP.GE.AND P0, PT, R9.reuse, UR4, PT ;  /* 0x0000000409007c0c */ /* 0x040fe4000bf06270 */
[C---:B------:R-:W-:Y:S01]  /*00b0*/  IADD3 R5, PT, PT, R9.reuse, -0x1, RZ ;  /* 0xffffffff09057810 */ /* 0x040fe20007ffe0ff */
[C---:B---3--:R-:W-:Y:S01]  /*00c0*/  IMAD.WIDE.U32 R2, R9.reuse, 0x4, R6 ;  /* 0x0000000409027825 */ /* 0x048fe200078e0006 */
[----:B------:R-:W-:-:S03]  /*00d0*/  ISETP.GT.AND P0, PT, R9, RZ, !P0 ;  /* 0x000000ff0900720c */ /* 0x000fc60004704270 */
[----:B------:R-:W-:-:S10]  /*00e0*/  IMAD.WIDE.U32 R4, R5, 0x4, R6 ;  /* 0x0000000405047825 */ /* 0x000fd400078e0006 */
[----:B--2---:R-:W-:Y:S05]  /*00f0*/  @!P0 BRA `(.L_x_1) ;  /* 0x0000000000288947 */ /* 0x004fea0003800000 */
[----:B------:R-:W2:Y:S01]  /*0100*/  LDG.E R8, desc[UR6][R2.64] ;  /* 0x0000000602087981 */ /* 0x000ea2000c1e1900 */
[----:B------:R-:W0:Y:S03]  /*0110*/  LDC.64 R10, c[0x0][0x390] ;  /* 0x0000e400ff0a7b82 */ /* 0x000e260000000a00 */
[----:B------:R-:W3:Y:S04]  /*0120*/  LDG.E R0, desc[UR6][R2.64+0x4] ;  /* 0x0000040602007981 */ /* 0x000ee8000c1e1900 */
[----:B------:R-:W4:Y:S01]  /*0130*/  LDG.E R15, desc[UR6][R4.64] ;  /* 0x00000006040f7981 */ /* 0x000f22000c1e1900 */
[----:B0-----:R-:W-:-:S04]  /*0140*/  IMAD.WIDE.U32 R10, R9, 0x4, R10 ;  /* 0x00000004090a7825 */ /* 0x001fc800078e000a */
[----:B--2---:R-:W-:-:S04]  /*0150*/  FADD R13, R8, R8 ;  /* 0x00000008080d7221 */ /* 0x004fc80000000000 */
[----:B---3--:R-:W-:-:S04]  /*0160*/  FADD R0, -R0, R13 ;  /* 0x0000000d00007221 */ /* 0x008fc80000000100 */
[----:B----4-:R-:W-:-:S05]  /*0170*/  FADD R15, R0, -R15 ;  /* 0x8000000f000f7221 */ /* 0x010fca0000000000 */
[----:B------:R1:W-:Y:S01]  /*0180*/  STG.E desc[UR6][R10.64], R15 ;  /* 0x0000000f0a007986 */ /* 0x0003e2000c101906 */
[----:B------:R-:W-:Y:S05]  /*0190*/  BRA `(.L_x_2) ;  /* 0x0000000000287947 */ /* 0x000fea0003800000 */
.L_x_1:
[----:B------:R-:W-:-:S13]  /*01a0*/  ISETP.NE.AND P1, PT, R9, RZ, PT ;  /* 0x000000ff0900720c */ /* 0x000fda0003f25270 */
[----:B------:R-:W-:Y:S05]  /*01b0*/  @P1 BRA `(.L_x_2) ;  /* 0x0000000000201947 */ /* 0x000fea0003800000 */
[----:B------:R-:W0:Y:S02]  /*01c0*/  LDC.64 R12, c[0x0][0x388] ;  /* 0x0000e200ff0c7b82 */ /* 0x000e240000000a00 */
[----:B0-----:R-:W2:Y:S04]  /*01d0*/  LDG.E R8, desc[UR6][R12.64] ;  /* 0x000000060c087981 */ /* 0x001ea8000c1e1900 */
[----:B------:R-:W3:Y:S02]  /*01e0*/  LDG.E R0, desc[UR6][R12.64+0x4] ;  /* 0x000004060c007981 */ /* 0x000ee4000c1e1900 */
[----:B------:R-:W0:Y:S01]  /*01f0*/  LDC.64 R10, c[0x0][0x390] ;  /* 0x0000e400ff0a7b82 */ /* 0x000e220000000a00 */
[----:B--2---:R-:W-:-:S04]  /*0200*/  FADD R15, R8, R8 ;  /* 0x00000008080f7221 */ /* 0x004fc80000000000 */
[----:B---3--:R-:W-:-:S04]  /*0210*/  FADD R15, -R0, R15 ;  /* 0x0000000f000f7221 */ /* 0x008fc80000000100 */
[----:B------:R-:W-:-:S05]  /*0220*/  FADD R15, -R8, R15 ;  /* 0x0000000f080f7221 */ /* 0x000fca0000000100 */
[----:B0-----:R0:W-:Y:S02]  /*0230*/  STG.E desc[UR6][R10.64], R15 ;  /* 0x0000000f0a007986 */ /* 0x0011e4000c101906 */
.L_x_2:
[----:B------:R-:W-:Y:S05]  /*0240*/  BSYNC.RECONVERGENT B0 ;  /* 0x0000000000007941 */ /* 0x000fea0003800200 */
.L_x_0:
[----:B------:R-:W-:Y:S01]  /*0250*/  ISETP.NE.AND P1, PT, R9, UR4, PT ;  /* 0x0000000409007c0c */ /* 0x000fe2000bf25270 */
[----:B------:R-:W-:-:S12]  /*0260*/  BSSY.RECONVERGENT B0, `(.L_x_3) ;  /* 0x000000b000007945 */ /* 0x000fd80003800200 */
[----:B------:R-:W-:Y:S05]  /*0270*/  @P1 BRA `(.L_x_4) ;  /* 0x0000000000241947 */ /* 0x000fea0003800000 */
[C---:B------:R-:W-:Y:S01]  /*0280*/  IMAD.WIDE R6, R9.reuse, 0x4, R6 ;  /* 0x0000000409067825 */ /* 0x040fe200078e0206 */
[----:B01----:R-:W0:Y:S04]  /*0290*/  LDC.64 R10, c[0x0][0x390] ;  /* 0x0000e400ff0a7b82 */ /* 0x003e280000000a00 */
[----:B------:R-:W2:Y:S04]  /*02a0*/  LDG.E R0, desc[UR6][R6.64] ;  /* 0x0000000606007981 */ /* 0x000ea8000c1e1900 */
[----:B------:R-:W3:Y:S01]  /*02b0*/  LDG.E R8, desc[UR6][R6.64+-0x4] ;  /* 0xfffffc0606087981 */ /* 0x000ee2000c1e1900 */
[----:B0-----:R-:W-:-:S04]  /*02c0*/  IMAD.WIDE R10, R9, 0x4, R10 ;  /* 0x00000004090a7825 */ /* 0x001fc800078e020a */
[----:B--2---:R-:W-:-:S04]  /*02d0*/  FADD R13, R0, R0 ;  /* 0x00000000000d7221 */ /* 0x004fc80000000000 */
[----:B------:R-:W-:-:S04]  /*02e0*/  FADD R13, -R0, R13 ;  /* 0x0000000d000d7221 */ /* 0x000fc80000000100 */
[----:B---3--:R-:W-:-:S05]  /*02f0*/  FADD R13, R13, -R8 ;  /* 0x800000080d0d7221 */ /* 0x008fca0000000000 */
[----:B------:R2:W-:Y:S02]  /*0300*/  STG.E desc[UR6][R10.64], R13 ;  /* 0x0000000d0a007986 */ /* 0x0005e4000c101906 */
.L_x_4:
[----:B------:R-:W-:Y:S05]  /*0310*/  BSYNC.RECONVERGENT B0 ;  /* 0x0000000000007941 */ /* 0x000fea0003800200 */
.L_x_3:
[----:B------:R-:W-:Y:S05]  /*0320*/  @!P0 EXIT ;  /* 0x000000000000894d */ /* 0x000fea0003800000 */
[----:B------:R-:W0:Y:S01]  /*0330*/  LDG.E R8, desc[UR6][R2.64] ;  /* 0x0000000602087981 */ /* 0x000e22000c1e1900 */
[----:B------:R-:W3:Y:S03]  /*0340*/  LDC.64 R6, c[0x0][0x390] ;  /* 0x0000e400ff067b82 */ /* 0x000ee60000000a00 */
[----:B------:R-:W4:Y:S04]  /*0350*/  LDG.E R0, desc[UR6][R2.64+0x4] ;  /* 0x0000040602007981 */ /* 0x000f28000c1e1900 */
[----:B------:R-:W5:Y:S01]  /*0360*/  LDG.E R5, desc[UR6][R4.64] ;  /* 0x0000000604057981 */ /* 0x000f62000c1e1900 */
[----:B---3--:R-:W-:-:S04]  /*0370*/  IMAD.WIDE.U32 R6, R9, 0x4, R6 ;  /* 0x0000000409067825 */ /* 0x008fc800078e0006 */
[----:B012---:R-:W-:-:S04]  /*0380*/  FADD R11, R8, R8 ;  /* 0x00000008080b7221 */ /* 0x007fc80000000000 */
[----:B----4-:R-:W-:-:S04]  /*0390*/  FADD R0, -R0, R11 ;  /* 0x0000000b00007221 */ /* 0x010fc80000000100 */
[----:B-----5:R-:W-:-:S05]  /*03a0*/  FADD R9, R0, -R5 ;  /* 0x8000000500097221 */ /* 0x020fca0000000000 */
[----:B------:R-:W-:Y:S01]  /*03b0*/  STG.E desc[UR6][R6.64], R9 ;  /* 0x0000000906007986 */ /* 0x000fe2000c101906 */
[----:B------:R-:W-:Y:S05]  /*03c0*/  EXIT ;  /* 0x000000000000794d */ /* 0x000fea0003800000 */
.L_x_5:
[----:B------:R-:W-:-:S00]  /*03d0*/  BRA `(.L_x_5) ;  /* 0xfffffffc00fc7947 */ /* 0x000fc0000383ffff */
[----:B------:R-:W-:-:S00]  /*03e0*/  NOP ;  /* 0x0000000000007918 */ /* 0x000fc00000000000 */
        /* <DEDUP_REMOVED lines=9> */
.L_x_10:


//--------------------- .text._Z3addiPKfPfi       --------------------------
	.section	.text._Z3addiPKfPfi,"ax",@progbits
	.align	128
        .global         _Z3addiPKfPfi
        .type           _Z3addiPKfPfi,@function
        .size           _Z3addiPKfPfi,(.L_x_11 - _Z3addiPKfPfi)
        .other          _Z3addiPKfPfi,@"STO_CUDA_ENTRY STV_DEFAULT"
_Z3addiPKfPfi:
.text._Z3addiPKfPfi:
[----:B------:R-:W-:Y:S01]  /*0000*/  LDC R1, c[0x0][0x37c] ;  /* 0x0000df00ff017b82 */ /* 0x000fe20000000800 */
[----:B------:R-:W0:Y:S07]  /*0010*/  S2R R5, SR_CTAID.X ;  /* 0x0000000000057919 */ /* 0x000e2e0000002500 */
[----:B------:R-:W1:Y:S01]  /*0020*/  S2UR UR5, SR_CgaCtaId ;  /* 0x00000000000579c3 */ /* 0x000e620000008800 */
[----:B------:R-:W0:Y:S01]  /*0030*/  LDCU UR6, c[0x0][0x360] ;  /* 0x00006c00ff0677ac */ /* 0x000e220008000800 */
[----:B------:R-:W0:Y:S01]  /*0040*/  S2R R2, SR_TID.X ;  /* 0x0000000000027919 */ /* 0x000e220000002100 */
[----:B------:R-:W2:Y:S01]  /*0050*/  LDCU UR8, c[0x0][0x380] ;  /* 0x00007000ff0877ac */ /* 0x000ea20008000800 */
[----:B------:R-:W-:-:S02]  /*0060*/  UMOV UR4, 0x400 ;  /* 0x0000040000047882 */ /* 0x000fc40000000000 */
[----:B-1----:R-:W-:Y:S01]  /*0070*/  ULEA UR4, UR5, UR4, 0x18 ;  /* 0x0000000405047291 */ /* 0x002fe2000f8ec0ff */
[----:B0-----:R-:W-:-:S05]  /*0080*/  IMAD R5, R5, UR6, R2 ;  /* 0x0000000605057c24 */ /* 0x001fca000f8e0202 */
[----:B------:R-:W-:Y:S02]  /*0090*/  LEA R0, R2, UR4, 0x2 ;  /* 0x0000000402007c11 */ /* 0x000fe4000f8e10ff */
[----:B--2---:R-:W-:-:S03]  /*00a0*/  ISETP.GE.AND P0, PT, R5, UR8, PT ;  /* 0x0000000805007c0c */ /* 0x004fc6000bf06270 */
[----:B------:R0:W-:Y:S10]  /*00b0*/  STS [R0], RZ ;  /* 0x000000ff00007388 */ /* 0x0001f40000000800 */
[----:B0-----:R-:W-:Y:S05]  /*00c0*/  @P0 EXIT ;  /* 0x000000000000094d */ /* 0x001fea0003800000 */
[----:B------:R-:W-:Y:S01]  /*00d0*/  UIADD3 UR4, UPT, UPT, UR6, 0x2, URZ ;  /* 0x0000000206047890 */ /* 0x000fe2000fffe0ff */
[----:B------:R-:W-:Y:S01]  /*00e0*/  BSSY.RECONVERGENT B0, `(.L_x_6) ;  /* 0x0000012000007945 */ /* 0x000fe20003800200 */
[----:B------:R-:W0:Y:S04]  /*00f0*/  LDCU.64 UR6, c[0x0][0x358] ;  /* 0x00006b00ff0677ac */ /* 0x000e280008000a00 */
[----:B------:R-:W-:-:S13]  /*0100*/  ISETP.GE.U32.AND P0, PT, R2, UR4, PT ;  /* 0x0000000402007c0c */ /* 0x000fda000bf06070 */
[----:B------:R-:W-:Y:S05]  /*0110*/  @P0 BRA `(.L_x_7) ;  /* 0x0000000000380947 */ /* 0x000fea0003800000 */
[----:B------:R-:W-:-:S13]  /*0120*/  ISETP.NE.AND P0, PT, R5, RZ, PT ;  /* 0x000000ff0500720c */ /* 0x000fda0003f05270 */
[----:B------:R-:W-:Y:S05]  /*0130*/  @P0 BRA `(.L_x_8) ;  /* 0x0000000000100947 */ /* 0x000fea0003800000 */
[----:B------:R-:W0:Y:S02]  /*0140*/  LDC.64 R2, c[0x0][0x388] ;  /* 0x0000e200ff027b82 */ /* 0x000e240000000a00 */
[----:B0-----:R-:W2:Y:S04]  /*0150*/  LDG.E R3, desc[UR6][R2.64] ;  /* 0x0000000602037981 */ /* 0x001ea8000c1e1900 */
[----:B--2---:R1:W-:Y:S01]  /*0160*/  STS [R0], R3 ;  /* 0x0000000300007388 */ /* 0x0043e20000000800 */
[----:B------:R-:W-:Y:S05]  /*0170*/  BRA `(.L_x_7) ;  /* 0x0000000000207947 */ /* 0x000fea0003800000 */
.L_x_8:
[----:B------:R-:W1:Y:S01]  /*0180*/  LDC.64 R2, c[0x0][0x388] ;  /* 0x0000e200ff027b82 */ /* 0x000e620000000a00 */
[----:B------:R-:W-:-:S06]  /*0190*/  UIADD3 UR4, UPT, UPT, UR8, -0x1, URZ ;  /* 0xffffffff08047890 */ /* 0x000fcc000fffe0ff */
[C---:B------:R-:W-:Y:S01]  /*01a0*/  ISETP.NE.AND P0, PT, R5.reuse, UR4, PT ;  /* 0x0000000405007c0c */ /* 0x040fe2000bf05270 */
[----:B-1----:R-:W-:-:S12]  /*01b0*/  IMAD.WIDE R2, R5, 0x4, R2 ;  /* 0x0000000405027825 */ /* 0x002fd800078e0202 */
[----:B0-----:R-:W2:Y:S04]  /*01c0*/  @!P0 LDG.E R7, desc[UR6][R2.64] ;  /* 0x0000000602078981 */ /* 0x001ea8000c1e1900 */
[----:B------:R-:W3:Y:S04]  /*01d0*/  @P0 LDG.E R9, desc[UR6][R2.64+-0x4] ;  /* 0xfffffc0602090981 */ /* 0x000ee8000c1e1900 */
[----:B--2---:R2:W-:Y:S04]  /*01e0*/  @!P0 STS [R0], R7 ;  /* 0x0000000700008388 */ /* 0x0045e80000000800 */
[----:B---3--:R2:W-:Y:S02]  /*01f0*/  @P0 STS [R0], R9 ;  /* 0x0000000900000388 */ /* 0x0085e40000000800 */
.L_x_7:
[----:B0-----:R-:W-:Y:S05]  /*0200*/  BSYNC.RECONVERGENT B0 ;  /* 0x0000000000007941 */ /* 0x001fea0003800200 */
.L_x_6:
[----:B------:R-:W-:Y:S08]  /*0210*/  BAR.SYNC.DEFER_BLOCKING 0x0 ;  /* 0x0000000000007b1d */ /* 0x000ff00000010000 */
[----:B-1----:R-:W0:Y:S01]  /*0220*/  LDC.64 R2, c[0x0][0x390] ;  /* 0x0000e400ff027b82 */ /* 0x002e220000000a00 */
[----:B------:R-:W1:Y:S04]  /*0230*/  LDS R6, [R0+0x4] ;  /* 0x0000040000067984 */ /* 0x000e680000000800 */
[----:B------:R-:W3:Y:S01]  /*0240*/  LDS R4, [R0+0x8] ;  /* 0x0000080000047984 */ /* 0x000ee20000000800 */
[----:B0-----:R-:W-:-:S03]  /*0250*/  IMAD.WIDE R2, R5, 0x4, R2 ;  /* 0x0000000405027825 */ /* 0x001fc600078e0202 */
[----:B--2---:R-:W0:Y:S01]  /*0260*/  LDS R9, [R0] ;  /* 0x0000000000097984 */ /* 0x004e220000000800 */
[----:B-1----:R-:W-:-:S04]  /*0270*/  FADD R7, R6, R6 ;  /* 0x0000000606077221 */ /* 0x002fc80000000000 */
[----:B---3--:R-:W-:-:S04]  /*0280*/  FADD R4, -R4, R7 ;  /* 0x0000000704047221 */ /* 0x008fc80000000100 */
[----:B0-----:R-:W-:-:S05]  /*0290*/  FADD R9, R4, -R9 ;  /* 0x8000000904097221 */ /* 0x001fca0000000000 */
[----:B------:R-:W-:Y:S01]  /*02a0*/  STG.E desc[UR6][R2.64], R9 ;  /* 0x0000000902007986 */ /* 0x000fe2000c101906 */
[----:B------:R-:W-:Y:S05]  /*02b0*/  EXIT ;  /* 0x000000000000794d */ /* 0x000fea0003800000 */
.L_x_9:
        /* <DEDUP_REMOVED lines=12> */
.L_x_11:


//--------------------- .nv.shared._Z4add2iPKfPfi --------------------------
	.section	.nv.shared._Z4add2iPKfPfi,"aw",@nobits
	.sectionflags	@""
	.align	16
	.zero		1024


//--------------------- .nv.shared.reserved.0     --------------------------
	.section	.nv.shared.reserved.0,"aw",@nobits
	.weak		__nv_reservedSMEM_offset_0_alias
	.size		__nv_reservedSMEM_offset_0_alias, 0, 64
	.other		__nv_reservedSMEM_offset_0_alias,@"STO_CUDA_RESERVED_SHARED STV_DEFAULT"
__nv_reservedSMEM_offset_0_alias:
	.zero		0
	.zero		64


//--------------------- .nv.shared._Z3addiPKfPfi  --------------------------
	.section	.nv.shared._Z3addiPKfPfi,"aw",@nobits
	.sectionflags	@""
	.align	16
	.zero		1024


//--------------------- .nv.constant0._Z4add2iPKfPfi --------------------------
	.section	.nv.constant0._Z4add2iPKfPfi,"a",@progbits
	.sectionflags	@""
	.align	4
.nv.constant0._Z4add2iPKfPfi:
	.zero		924


//--------------------- .nv.constant0._Z3addiPKfPfi --------------------------
	.section	.nv.constant0._Z3addiPKfPfi,"a",@progbits
	.sectionflags	@""
	.align	4
.nv.constant0._Z3addiPKfPfi:
	.zero		924


//--------------------- SYMBOLS --------------------------

	.type		.nv.reservedSmem.offset0,@object
	.size		.nv.reservedSmem.offset0,0x4
	.type		.nv.reservedSmem.cap,@object
	.size		.nv.reservedSmem.cap,0x4
